//
// Generated by NVIDIA NVVM Compiler
//
// Compiler Build ID: CL-36424714
// Cuda compilation tools, release 13.0, V13.0.88
// Based on NVVM 20.0.0
//

.version 9.0
.target sm_100
.address_size 64

	// .globl	_Z9matrixMulPiS_S_

.visible .entry _Z9matrixMulPiS_S_(
	.param .u64 .ptr .align 1 _Z9matrixMulPiS_S__param_0,
	.param .u64 .ptr .align 1 _Z9matrixMulPiS_S__param_1,
	.param .u64 .ptr .align 1 _Z9matrixMulPiS_S__param_2
)
{
	.reg .pred 	%p<2>;
	.reg .b32 	%r<68>;
	.reg .b64 	%rd<21>;

	ld.param.u64 	%rd6, [_Z9matrixMulPiS_S__param_0];
	ld.param.u64 	%rd7, [_Z9matrixMulPiS_S__param_1];
	ld.param.u64 	%rd5, [_Z9matrixMulPiS_S__param_2];
	cvta.to.global.u64 	%rd8, %rd7;
	cvta.to.global.u64 	%rd9, %rd6;
	mov.u32 	%r10, %ctaid.y;
	mov.u32 	%r11, %ntid.y;
	mov.u32 	%r12, %tid.y;
	mad.lo.s32 	%r1, %r10, %r11, %r12;
	mov.u32 	%r13, %ctaid.x;
	mov.u32 	%r14, %ntid.x;
	mov.u32 	%r15, %tid.x;
	mad.lo.s32 	%r2, %r13, %r14, %r15;
	mul.wide.u32 	%rd10, %r11, %r10;
	cvt.u64.u32 	%rd11, %r12;
	add.s64 	%rd12, %rd10, %rd11;
	shl.b64 	%rd13, %rd12, 12;
	add.s64 	%rd14, %rd13, %rd9;
	add.s64 	%rd20, %rd14, 32;
	add.s64 	%rd2, %rd8, 32768;
	mov.b32 	%r66, 0;
	mov.u32 	%r65, %r2;
	mov.u32 	%r67, %r66;
$L__BB0_1:
	mul.wide.s32 	%rd15, %r65, 4;
	add.s64 	%rd16, %rd2, %rd15;
	ld.global.u32 	%r16, [%rd20+-32];
	ld.global.u32 	%r17, [%rd16+-32768];
	mad.lo.s32 	%r18, %r17, %r16, %r67;
	ld.global.u32 	%r19, [%rd20+-28];
	ld.global.u32 	%r20, [%rd16+-28672];
	mad.lo.s32 	%r21, %r20, %r19, %r18;
	ld.global.u32 	%r22, [%rd20+-24];
	ld.global.u32 	%r23, [%rd16+-24576];
	mad.lo.s32 	%r24, %r23, %r22, %r21;
	ld.global.u32 	%r25, [%rd20+-20];
	ld.global.u32 	%r26, [%rd16+-20480];
	mad.lo.s32 	%r27, %r26, %r25, %r24;
	ld.global.u32 	%r28, [%rd20+-16];
	ld.global.u32 	%r29, [%rd16+-16384];
	mad.lo.s32 	%r30, %r29, %r28, %r27;
	ld.global.u32 	%r31, [%rd20+-12];
	ld.global.u32 	%r32, [%rd16+-12288];
	mad.lo.s32 	%r33, %r32, %r31, %r30;
	ld.global.u32 	%r34, [%rd20+-8];
	ld.global.u32 	%r35, [%rd16+-8192];
	mad.lo.s32 	%r36, %r35, %r34, %r33;
	ld.global.u32 	%r37, [%rd20+-4];
	ld.global.u32 	%r38, [%rd16+-4096];
	mad.lo.s32 	%r39, %r38, %r37, %r36;
	ld.global.u32 	%r40, [%rd20];
	ld.global.u32 	%r41, [%rd16];
	mad.lo.s32 	%r42, %r41, %r40, %r39;
	ld.global.u32 	%r43, [%rd20+4];
	ld.global.u32 	%r44, [%rd16+4096];
	mad.lo.s32 	%r45, %r44, %r43, %r42;
	ld.global.u32 	%r46, [%rd20+8];
	ld.global.u32 	%r47, [%rd16+8192];
	mad.lo.s32 	%r48, %r47, %r46, %r45;
	ld.global.u32 	%r49, [%rd20+12];
	ld.global.u32 	%r50, [%rd16+12288];
	mad.lo.s32 	%r51, %r50, %r49, %r48;
	ld.global.u32 	%r52, [%rd20+16];
	ld.global.u32 	%r53, [%rd16+16384];
	mad.lo.s32 	%r54, %r53, %r52, %r51;
	ld.global.u32 	%r55, [%rd20+20];
	ld.global.u32 	%r56, [%rd16+20480];
	mad.lo.s32 	%r57, %r56, %r55, %r54;
	ld.global.u32 	%r58, [%rd20+24];
	ld.global.u32 	%r59, [%rd16+24576];
	mad.lo.s32 	%r60, %r59, %r58, %r57;
	ld.global.u32 	%r61, [%rd20+28];
	ld.global.u32 	%r62, [%rd16+28672];
	mad.lo.s32 	%r67, %r62, %r61, %r60;
	add.s32 	%r66, %r66, 16;
	add.s64 	%rd20, %rd20, 64;
	add.s32 	%r65, %r65, 16384;
	setp.ne.s32 	%p1, %r66, 1024;
	@%p1 bra 	$L__BB0_1;
	cvta.to.global.u64 	%rd17, %rd5;
	shl.b32 	%r63, %r1, 10;
	add.s32 	%r64, %r63, %r2;
	mul.wide.s32 	%rd18, %r64, 4;
	add.s64 	%rd19, %rd17, %rd18;
	st.global.u32 	[%rd19], %r67;
	ret;

}


// ===== COMPILED SASS (sm_100) =====

	.target	sm_100

	.elftype	@"ET_EXEC"


//--------------------- .note.nv.tkinfo           --------------------------
	.section	.note.nv.tkinfo,"",@"SHT_NOTE"
	.sectionflags	@"SHF_NOTE_NV_TKINFO"
	.tkinfo
        /*0018*/ 	.word	0x00000002
        /*0030*/ 	.string	""
        /*0030*/ 	.string	"ptxas"
        /*0030*/ 	.string	"Cuda compilation tools, release 13.0, V13.0.88"
        /*0030*/ 	.string	"Build cuda_13.0.r13.0/compiler.36424714_0"
        /*0030*/ 	.string	"-arch sm_100 -m 64 "



//--------------------- .note.nv.cuinfo           --------------------------
	.section	.note.nv.cuinfo,"",@"SHT_NOTE"
	.sectionflags	@"SHF_NOTE_NV_CUINFO"
        /*0018*/ 	.short	0x0002
        /*001a*/ 	.short	0x0064
        /*001c*/ 	.short	0x0082
	.zero		2


//--------------------- .nv.info                  --------------------------
	.section	.nv.info,"",@"SHT_CUDA_INFO"
	.align	4


	//----- nvinfo : EIATTR_REGCOUNT
	.align		4
        /*0000*/ 	.byte	0x04, 0x2f
        /*0002*/ 	.short	(.L_1 - .L_0)
	.align		4
.L_0:
        /*0004*/ 	.word	index@(_Z9matrixMulPiS_S_)
        /*0008*/ 	.word	0x0000001f


	//----- nvinfo : EIATTR_FRAME_SIZE
	.align		4
.L_1:
        /*000c*/ 	.byte	0x04, 0x11
        /*000e*/ 	.short	(.L_3 - .L_2)
	.align		4
.L_2:
        /*0010*/ 	.word	index@(_Z9matrixMulPiS_S_)
        /*0014*/ 	.word	0x00000000


	//----- nvinfo : EIATTR_MIN_STACK_SIZE
	.align		4
.L_3:
        /*0018*/ 	.byte	0x04, 0x12
        /*001a*/ 	.short	(.L_5 - .L_4)
	.align		4
.L_4:
        /*001c*/ 	.word	index@(_Z9matrixMulPiS_S_)
        /*0020*/ 	.word	0x00000000
.L_5:


//--------------------- .nv.compat                --------------------------
	.section	.nv.compat,"",@"SHT_CUDA_COMPAT_INFO"
	.align	4
        /*0000*/ 	.byte	0x02, 0x09, 0x00, 0x00, 0x02, 0x02, 0x01, 0x00, 0x02, 0x05, 0x05, 0x00, 0x03, 0x07, 0x01, 0x01
        /*0010*/ 	.byte	0x02, 0x03, 0x00, 0x00, 0x02, 0x06, 0x01, 0x00, 0x04, 0x0b, 0x08, 0x00, 0x09, 0x00, 0x00, 0x00
        /*0020*/ 	.byte	0x00, 0x00, 0x00, 0x00


//--------------------- .nv.info._Z9matrixMulPiS_S_ --------------------------
	.section	.nv.info._Z9matrixMulPiS_S_,"",@"SHT_CUDA_INFO"
	.sectionflags	@""
	.align	4


	//----- nvinfo : EIATTR_CUDA_API_VERSION
	.align		4
        /*0000*/ 	.byte	0x04, 0x37
        /*0002*/ 	.short	(.L_7 - .L_6)
.L_6:
        /*0004*/ 	.word	0x00000082


	//----- nvinfo : EIATTR_KPARAM_INFO
	.align		4
.L_7:
        /*0008*/ 	.byte	0x04, 0x17
        /*000a*/ 	.short	(.L_9 - .L_8)
.L_8:
        /*000c*/ 	.word	0x00000000
        /*0010*/ 	.short	0x0002
        /*0012*/ 	.short	0x0010
        /*0014*/ 	.byte	0x00, 0xf5, 0x21, 0x00


	//----- nvinfo : EIATTR_KPARAM_INFO
	.align		4
.L_9:
        /*0018*/ 	.byte	0x04, 0x17
        /*001a*/ 	.short	(.L_11 - .L_10)
.L_10:
        /*001c*/ 	.word	0x00000000
        /*0020*/ 	.short	0x0001
        /*0022*/ 	.short	0x0008
        /*0024*/ 	.byte	0x00, 0xf5, 0x21, 0x00


	//----- nvinfo : EIATTR_KPARAM_INFO
	.align		4
.L_11:
        /*0028*/ 	.byte	0x04, 0x17
        /*002a*/ 	.short	(.L_13 - .L_12)
.L_12:
        /*002c*/ 	.word	0x00000000
        /*0030*/ 	.short	0x0000
        /*0032*/ 	.short	0x0000
        /*0034*/ 	.byte	0x00, 0xf5, 0x21, 0x00


	//----- nvinfo : EIATTR_SPARSE_MMA_MASK
	.align		4
.L_13:
        /*0038*/ 	.byte	0x03, 0x50
        /*003a*/ 	.short	0x0000


	//----- nvinfo : EIATTR_MAXREG_COUNT
	.align		4
        /*003c*/ 	.byte	0x03, 0x1b
        /*003e*/ 	.short	0x00ff


	//----- nvinfo : EIATTR_MERCURY_ISA_VERSION
	.align		4
        /*0040*/ 	.byte	0x03, 0x5f
        /*0042*/ 	.short	0x0101


	//----- nvinfo : EIATTR_VRC_CTA_INIT_COUNT
	.align		4
        /*0044*/ 	.byte	0x02, 0x4a
	.zero		1
	.zero		1


	//----- nvinfo : EIATTR_EXIT_INSTR_OFFSETS
	.align		4
        /*0048*/ 	.byte	0x04, 0x1c
        /*004a*/ 	.short	(.L_15 - .L_14)


	//   ....[0]....
.L_14:
        /*004c*/ 	.word	0x00000540


	//----- nvinfo : EIATTR_CBANK_PARAM_SIZE
	.align		4
.L_15:
        /*0050*/ 	.byte	0x03, 0x19
        /*0052*/ 	.short	0x0018


	//----- nvinfo : EIATTR_PARAM_CBANK
	.align		4
        /*0054*/ 	.byte	0x04, 0x0a
        /*0056*/ 	.short	(.L_17 - .L_16)
	.align		4
.L_16:
        /*0058*/ 	.word	index@(.nv.constant0._Z9matrixMulPiS_S_)
        /*005c*/ 	.short	0x0380
        /*005e*/ 	.short	0x0018


	//----- nvinfo : EIATTR_SW_WAR
	.align		4
.L_17:
        /*0060*/ 	.byte	0x04, 0x36
        /*0062*/ 	.short	(.L_19 - .L_18)
.L_18:
        /*0064*/ 	.word	0x00000008
.L_19:


//--------------------- .nv.callgraph             --------------------------
	.section	.nv.callgraph,"",@"SHT_CUDA_CALLGRAPH"
	.align	4
	.sectionentsize	8
	.align		4
        /*0000*/ 	.word	0x00000000
	.align		4
        /*0004*/ 	.word	0xffffffff
	.align		4
        /*0008*/ 	.word	0x00000000
	.align		4
        /*000c*/ 	.word	0xfffffffe
	.align		4
        /*0010*/ 	.word	0x00000000
	.align		4
        /*0014*/ 	.word	0xfffffffd
	.align		4
        /*0018*/ 	.word	0x00000000
	.align		4
        /*001c*/ 	.word	0xfffffffc


//--------------------- .text._Z9matrixMulPiS_S_  --------------------------
	.section	.text._Z9matrixMulPiS_S_,"ax",@progbits
	.align	128
        .global         _Z9matrixMulPiS_S_
        .type           _Z9matrixMulPiS_S_,@function
        .size           _Z9matrixMulPiS_S_,(.L_x_2 - _Z9matrixMulPiS_S_)
        .other          _Z9matrixMulPiS_S_,@"STO_CUDA_ENTRY STV_DEFAULT"
_Z9matrixMulPiS_S_:
.text._Z9matrixMulPiS_S_:
[----:B------:R-:W-:Y:S01]  /*0000*/  LDC R1, c[0x0][0x37c] ;  /* 0x0000df00ff017b82 */ /* 0x000fe20000000800 */
[----:B------:R-:W0:Y:S07]  /*0010*/  S2R R2, SR_TID.Y ;  /* 0x0000000000027919 */ /* 0x000e2e0000002200 */
[----:B------:R-:W0:Y:S01]  /*0020*/  S2UR UR4, SR_CTAID.Y ;  /* 0x00000000000479c3 */ /* 0x000e220000002600 */
[----:B------:R-:W1:Y:S01]  /*0030*/  LDCU.128 UR12, c[0x0][0x380] ;  /* 0x00007000ff0c77ac */ /* 0x000e620008000c00 */
[----:B------:R-:W-:Y:S01]  /*0040*/  HFMA2 R3, -RZ, RZ, 0, 0 ;  /* 0x00000000ff037431 */ /* 0x000fe200000001ff */
[----:B------:R-:W2:Y:S01]  /*0050*/  S2R R9, SR_TID.X ;  /* 0x0000000000097919 */ /* 0x000ea20000002100 */
[----:B------:R-:W-:Y:S01]  /*0060*/  MOV R14, RZ ;  /* 0x000000ff000e7202 */ /* 0x000fe20000000f00 */
[----:B------:R-:W3:Y:S03]  /*0070*/  LDCU.64 UR8, c[0x0][0x358] ;  /* 0x00006b00ff0877ac */ /* 0x000ee60008000a00 */
[----:B------:R-:W0:Y:S08]  /*0080*/  LDC R7, c[0x0][0x364] ;  /* 0x0000d900ff077b82 */ /* 0x000e300000000800 */
[----:B------:R-:W2:Y:S01]  /*0090*/  S2UR UR6, SR_CTAID.X ;  /* 0x00000000000679c3 */ /* 0x000ea20000002500 */
[----:B-1----:R-:W-:-:S07]  /*00a0*/  UIADD3 UR5, UP0, UPT, UR14, 0x8000, URZ ;  /* 0x000080000e057890 */ /* 0x002fce000ff1e0ff */
[----:B------:R-:W2:Y:S01]  /*00b0*/  LDC R0, c[0x0][0x360] ;  /* 0x0000d800ff007b82 */ /* 0x000ea20000000800 */
[----:B0-----:R-:W-:-:S04]  /*00c0*/  IMAD.WIDE.U32 R4, R7, UR4, R2 ;  /* 0x0000000407047c25 */ /* 0x001fc8000f8e0002 */
[----:B------:R-:W-:Y:S01]  /*00d0*/  IMAD R7, R7, UR4, R2 ;  /* 0x0000000407077c24 */ /* 0x000fe2000f8e0202 */
[----:B------:R-:W-:Y:S01]  /*00e0*/  LEA R3, P0, R4, UR12, 0xc ;  /* 0x0000000c04037c11 */ /* 0x000fe2000f8060ff */
[----:B------:R-:W-:-:S03]  /*00f0*/  UMOV UR4, URZ ;  /* 0x000000ff00047c82 */ /* 0x000fc60008000000 */
[----:B------:R-:W-:Y:S01]  /*0100*/  LEA.HI.X R5, R4, UR13, R5, 0xc, P0 ;  /* 0x0000000d04057c11 */ /* 0x000fe200080f6405 */
[----:B--2---:R-:W-:Y:S01]  /*0110*/  IMAD R0, R0, UR6, R9 ;  /* 0x0000000600007c24 */ /* 0x004fe2000f8e0209 */
[----:B------:R-:W-:Y:S01]  /*0120*/  IADD3 R9, P1, PT, R3, 0x20, RZ ;  /* 0x0000002003097810 */ /* 0x000fe20007f3e0ff */
[----:B------:R-:W-:-:S03]  /*0130*/  UIADD3.X UR6, UPT, UPT, URZ, UR15, URZ, UP0, !UPT ;  /* 0x0000000fff067290 */ /* 0x000fc600087fe4ff */
[----:B------:R-:W-:Y:S02]  /*0140*/  MOV R6, R0 ;  /* 0x0000000000067202 */ /* 0x000fe40000000f00 */
[----:B---3--:R-:W-:-:S07]  /*0150*/  IADD3.X R5, PT, PT, RZ, R5, RZ, P1, !PT ;  /* 0x00000005ff057210 */ /* 0x008fce0000ffe4ff */
.L_x_0:
[----:B------:R-:W-:Y:S02]  /*0160*/  MOV R2, UR5 ;  /* 0x0000000500027c02 */ /* 0x000fe40008000f00 */
[----:B------:R-:W-:Y:S02]  /*0170*/  MOV R3, UR6 ;  /* 0x0000000600037c02 */ /* 0x000fe40008000f00 */
[----:B------:R-:W-:Y:S01]  /*0180*/  MOV R4, R9 ;  /* 0x0000000900047202 */ /* 0x000fe20000000f00 */
[----:B------:R-:W-:-:S04]  /*0190*/  IMAD.WIDE R2, R6, 0x4, R2 ;  /* 0x0000000406027825 */ /* 0x000fc800078e0202 */
[----:B------:R-:W2:Y:S04]  /*01a0*/  LDG.E R15, desc[UR8][R4.64+-0x20] ;  /* 0xffffe008040f7981 */ /* 0x000ea8000c1e1900 */
[----:B------:R-:W2:Y:S04]  /*01b0*/  LDG.E R16, desc[UR8][R2.64+-0x8000] ;  /* 0xff80000802107981 */ /* 0x000ea8000c1e1900 */
[----:B------:R-:W3:Y:S04]  /*01c0*/  LDG.E R24, desc[UR8][R4.64+-0x1c] ;  /* 0xffffe40804187981 */ /* 0x000ee8000c1e1900 */
[----:B------:R-:W3:Y:S04]  /*01d0*/  LDG.E R25, desc[UR8][R2.64+-0x7000] ;  /* 0xff90000802197981 */ /* 0x000ee8000c1e1900 */
[----:B------:R-:W4:Y:S04]  /*01e0*/  LDG.E R19, desc[UR8][R4.64+-0x18] ;  /* 0xffffe80804137981 */ /* 0x000f28000c1e1900 */
[----:B------:R-:W4:Y:S04]  /*01f0*/  LDG.E R18, desc[UR8][R2.64+-0x6000] ;  /* 0xffa0000802127981 */ /* 0x000f28000c1e1900 */
[----:B------:R-:W5:Y:S04]  /*0200*/  LDG.E R20, desc[UR8][R4.64+-0x14] ;  /* 0xffffec0804147981 */ /* 0x000f68000c1e1900 */
        /* <DEDUP_REMOVED lines=11> */
[----:B------:R-:W5:Y:S01]  /*02c0*/  LDG.E R26, desc[UR8][R4.64+0x1c] ;  /* 0x00001c08041a7981 */ /* 0x000f62000c1e1900 */
[----:B--2---:R-:W-:-:S03]  /*02d0*/  IMAD R15, R15, R16, R14 ;  /* 0x000000100f0f7224 */ /* 0x004fc600078e020e */
[----:B------:R-:W2:Y:S04]  /*02e0*/  LDG.E R16, desc[UR8][R4.64] ;  /* 0x0000000804107981 */ /* 0x000ea8000c1e1900 */
[----:B------:R-:W2:Y:S01]  /*02f0*/  LDG.E R14, desc[UR8][R4.64+0x4] ;  /* 0x00000408040e7981 */ /* 0x000ea2000c1e1900 */
[----:B---3--:R-:W-:-:S03]  /*0300*/  IMAD R24, R24, R25, R15 ;  /* 0x0000001918187224 */ /* 0x008fc600078e020f */
[----:B------:R-:W3:Y:S04]  /*0310*/  LDG.E R15, desc[UR8][R2.64+0x1000] ;  /* 0x00100008020f7981 */ /* 0x000ee8000c1e1900 */
[----:B------:R-:W3:Y:S01]  /*0320*/  LDG.E R25, desc[UR8][R2.64+0x5000] ;  /* 0x0050000802197981 */ /* 0x000ee2000c1e1900 */
[----:B----4-:R-:W-:-:S03]  /*0330*/  IMAD R24, R19, R18, R24 ;  /* 0x0000001213187224 */ /* 0x010fc600078e0218 */
[----:B------:R-:W4:Y:S04]  /*0340*/  LDG.E R18, desc[UR8][R4.64+0x8] ;  /* 0x0000080804127981 */ /* 0x000f28000c1e1900 */
[----:B------:R-:W4:Y:S01]  /*0350*/  LDG.E R19, desc[UR8][R2.64+0x2000] ;  /* 0x0020000802137981 */ /* 0x000f22000c1e1900 */
[----:B-----5:R-:W-:-:S03]  /*0360*/  IMAD R24, R20, R21, R24 ;  /* 0x0000001514187224 */ /* 0x020fc600078e0218 */
[----:B------:R-:W5:Y:S04]  /*0370*/  LDG.E R20, desc[UR8][R4.64+0xc] ;  /* 0x00000c0804147981 */ /* 0x000f68000c1e1900 */
[----:B------:R-:W5:Y:S01]  /*0380*/  LDG.E R21, desc[UR8][R2.64+0x3000] ;  /* 0x0030000802157981 */ /* 0x000f62000c1e1900 */
[----:B------:R-:W-:-:S03]  /*0390*/  IMAD R24, R22, R23, R24 ;  /* 0x0000001716187224 */ /* 0x000fc600078e0218 */
[----:B------:R-:W5:Y:S04]  /*03a0*/  LDG.E R22, desc[UR8][R4.64+0x10] ;  /* 0x0000100804167981 */ /* 0x000f68000c1e1900 */
[----:B------:R-:W5:Y:S01]  /*03b0*/  LDG.E R23, desc[UR8][R2.64+0x4000] ;  /* 0x0040000802177981 */ /* 0x000f62000c1e1900 */
[----:B------:R-:W-:-:S03]  /*03c0*/  IMAD R28, R12, R13, R24 ;  /* 0x0000000d0c1c7224 */ /* 0x000fc600078e0218 */
[----:B------:R-:W5:Y:S04]  /*03d0*/  LDG.E R24, desc[UR8][R4.64+0x14] ;  /* 0x0000140804187981 */ /* 0x000f68000c1e1900 */
[----:B------:R0:W5:Y:S04]  /*03e0*/  LDG.E R13, desc[UR8][R4.64+0x18] ;  /* 0x00001808040d7981 */ /* 0x000168000c1e1900 */
[----:B------:R-:W5:Y:S01]  /*03f0*/  LDG.E R12, desc[UR8][R2.64+0x6000] ;  /* 0x00600008020c7981 */ /* 0x000f62000c1e1900 */
[----:B------:R-:W-:-:S04]  /*0400*/  IMAD R8, R9, R8, R28 ;  /* 0x0000000809087224 */ /* 0x000fc800078e021c */
[----:B------:R-:W-:Y:S01]  /*0410*/  IMAD R8, R10, R11, R8 ;  /* 0x0000000b0a087224 */ /* 0x000fe200078e0208 */
[----:B------:R-:W-:-:S04]  /*0420*/  UIADD3 UR4, UPT, UPT, UR4, 0x10, URZ ;  /* 0x0000001004047890 */ /* 0x000fc8000fffe0ff */
[----:B------:R-:W-:Y:S01]  /*0430*/  UISETP.NE.AND UP0, UPT, UR4, 0x400, UPT ;  /* 0x000004000400788c */ /* 0x000fe2000bf05270 */
[----:B------:R-:W-:Y:S02]  /*0440*/  IADD3 R9, P0, PT, R4, 0x40, RZ ;  /* 0x0000004004097810 */ /* 0x000fe40007f1e0ff */
[----:B------:R-:W-:Y:S02]  /*0450*/  IADD3 R6, PT, PT, R6, 0x4000, RZ ;  /* 0x0000400006067810 */ /* 0x000fe40007ffe0ff */
[----:B0-----:R-:W-:Y:S01]  /*0460*/  IADD3.X R5, PT, PT, RZ, R5, RZ, P0, !PT ;  /* 0x00000005ff057210 */ /* 0x001fe200007fe4ff */
[----:B--2---:R-:W-:-:S04]  /*0470*/  IMAD R8, R16, R17, R8 ;  /* 0x0000001110087224 */ /* 0x004fc800078e0208 */
[----:B---3--:R-:W-:-:S04]  /*0480*/  IMAD R8, R14, R15, R8 ;  /* 0x0000000f0e087224 */ /* 0x008fc800078e0208 */
[----:B----4-:R-:W-:-:S04]  /*0490*/  IMAD R8, R18, R19, R8 ;  /* 0x0000001312087224 */ /* 0x010fc800078e0208 */
[----:B-----5:R-:W-:-:S04]  /*04a0*/  IMAD R8, R20, R21, R8 ;  /* 0x0000001514087224 */ /* 0x020fc800078e0208 */
[----:B------:R-:W-:-:S04]  /*04b0*/  IMAD R8, R22, R23, R8 ;  /* 0x0000001716087224 */ /* 0x000fc800078e0208 */
[----:B------:R-:W-:-:S04]  /*04c0*/  IMAD R8, R24, R25, R8 ;  /* 0x0000001918087224 */ /* 0x000fc800078e0208 */
[----:B------:R-:W-:-:S04]  /*04d0*/  IMAD R8, R13, R12, R8 ;  /* 0x0000000c0d087224 */ /* 0x000fc800078e0208 */
[----:B------:R-:W-:Y:S01]  /*04e0*/  IMAD R14, R26, R27, R8 ;  /* 0x0000001b1a0e7224 */ /* 0x000fe200078e0208 */
[----:B------:R-:W-:Y:S06]  /*04f0*/  BRA.U UP0, `(.L_x_0) ;  /* 0xfffffffd00187547 */ /* 0x000fec000b83ffff */
[----:B------:R-:W0:Y:S01]  /*0500*/  LDC.64 R2, c[0x0][0x390] ;  /* 0x0000e400ff027b82 */ /* 0x000e220000000a00 */
[----:B------:R-:W-:-:S05]  /*0510*/  LEA R7, R7, R0, 0xa ;  /* 0x0000000007077211 */ /* 0x000fca00078e50ff */
[----:B0-----:R-:W-:-:S05]  /*0520*/  IMAD.WIDE R2, R7, 0x4, R2 ;  /* 0x0000000407027825 */ /* 0x001fca00078e0202 */
[----:B------:R-:W-:Y:S01]  /*0530*/  STG.E desc[UR8][R2.64], R14 ;  /* 0x0000000e02007986 */ /* 0x000fe2000c101908 */
[----:B------:R-:W-:Y:S05]  /*0540*/  EXIT ;  /* 0x000000000000794d */ /* 0x000fea0003800000 */
.L_x_1:
[----:B------:R-:W-:-:S00]  /*0550*/  BRA `(.L_x_1) ;  /* 0xfffffffc00fc7947 */ /* 0x000fc0000383ffff */
[----:B------:R-:W-:-:S00]  /*0560*/  NOP ;  /* 0x0000000000007918 */ /* 0x000fc00000000000 */
        /* <DEDUP_REMOVED lines=9> */
.L_x_2:


//--------------------- .nv.shared.reserved.0     --------------------------
	.section	.nv.shared.reserved.0,"aw",@nobits
	.weak		__nv_reservedSMEM_offset_0_alias
	.size		__nv_reservedSMEM_offset_0_alias, 0, 64
	.other		__nv_reservedSMEM_offset_0_alias,@"STO_CUDA_RESERVED_SHARED STV_DEFAULT"
__nv_reservedSMEM_offset_0_alias:
	.zero		0
	.zero		64


//--------------------- .nv.constant0._Z9matrixMulPiS_S_ --------------------------
	.section	.nv.constant0._Z9matrixMulPiS_S_,"a",@progbits
	.sectionflags	@""
	.align	4
.nv.constant0._Z9matrixMulPiS_S_:
	.zero		920


//--------------------- SYMBOLS --------------------------

	.type		.nv.reservedSmem.offset0,@object
	.size		.nv.reservedSmem.offset0,0x4
